	.headerflags	@"EF_CUDA_TEXMODE_UNIFIED EF_CUDA_64BIT_ADDRESS EF_CUDA_SM86 EF_CUDA_VIRTUAL_SM(EF_CUDA_SM86)"
	.elftype	@"ET_EXEC"


//--------------------- .nv.info                  --------------------------
	.section	.nv.info,"",@"SHT_CUDA_INFO"
	.align	4


	//----- nvinfo : EIATTR_REGCOUNT
	.align		4
        /*0000*/ 	.byte	0x04, 0x2f
        /*0002*/ 	.short	(.L_1 - .L_0)
	.align		4
.L_0:
        /*0004*/ 	.word	index@(triton__0d1d2de)
        /*0008*/ 	.word	0x0000000c


	//----- nvinfo : EIATTR_MAX_STACK_SIZE
	.align		4
.L_1:
        /*000c*/ 	.byte	0x04, 0x23
        /*000e*/ 	.short	(.L_3 - .L_2)
	.align		4
.L_2:
        /*0010*/ 	.word	index@(triton__0d1d2de)
        /*0014*/ 	.word	0x00000000


	//----- nvinfo : EIATTR_MIN_STACK_SIZE
	.align		4
.L_3:
        /*0018*/ 	.byte	0x04, 0x12
        /*001a*/ 	.short	(.L_5 - .L_4)
	.align		4
.L_4:
        /*001c*/ 	.word	index@(triton__0d1d2de)
        /*0020*/ 	.word	0x00000000


	//----- nvinfo : EIATTR_FRAME_SIZE
	.align		4
.L_5:
        /*0024*/ 	.byte	0x04, 0x11
        /*0026*/ 	.short	(.L_7 - .L_6)
	.align		4
.L_6:
        /*0028*/ 	.word	index@(triton__0d1d2de)
        /*002c*/ 	.word	0x00000000
.L_7:


//--------------------- .nv.info.triton__0d1d2de  --------------------------
	.section	.nv.info.triton__0d1d2de,"",@"SHT_CUDA_INFO"
	.align	4


	//----- nvinfo : EIATTR_CUDA_API_VERSION
	.align		4
        /*0000*/ 	.byte	0x04, 0x37
        /*0002*/ 	.short	(.L_9 - .L_8)
.L_8:
        /*0004*/ 	.word	0x0000007b


	//----- nvinfo : EIATTR_SW2861232_WAR
	.align		4
.L_9:
        /*0008*/ 	.byte	0x01, 0x35
	.zero		2


	//----- nvinfo : EIATTR_PARAM_CBANK
	.align		4
        /*000c*/ 	.byte	0x04, 0x0a
        /*000e*/ 	.short	(.L_11 - .L_10)
	.align		4
.L_10:
        /*0010*/ 	.word	index@(.nv.constant0.triton__0d1d2de)
        /*0014*/ 	.short	0x0160
        /*0016*/ 	.short	0x0014


	//----- nvinfo : EIATTR_CBANK_PARAM_SIZE
	.align		4
.L_11:
        /*0018*/ 	.byte	0x03, 0x19
        /*001a*/ 	.short	0x0014


	//----- nvinfo : EIATTR_KPARAM_INFO
	.align		4
        /*001c*/ 	.byte	0x04, 0x17
        /*001e*/ 	.short	(.L_13 - .L_12)
.L_12:
        /*0020*/ 	.word	0x00000000
        /*0024*/ 	.short	0x0002
        /*0026*/ 	.short	0x0010
        /*0028*/ 	.byte	0x00, 0xf0, 0x11, 0x00


	//----- nvinfo : EIATTR_KPARAM_INFO
	.align		4
.L_13:
        /*002c*/ 	.byte	0x04, 0x17
        /*002e*/ 	.short	(.L_15 - .L_14)
.L_14:
        /*0030*/ 	.word	0x00000000
        /*0034*/ 	.short	0x0001
        /*0036*/ 	.short	0x0008
        /*0038*/ 	.byte	0x00, 0xf0, 0x21, 0x00


	//----- nvinfo : EIATTR_KPARAM_INFO
	.align		4
.L_15:
        /*003c*/ 	.byte	0x04, 0x17
        /*003e*/ 	.short	(.L_17 - .L_16)
.L_16:
        /*0040*/ 	.word	0x00000000
        /*0044*/ 	.short	0x0000
        /*0046*/ 	.short	0x0000
        /*0048*/ 	.byte	0x00, 0xf0, 0x21, 0x00


	//----- nvinfo : EIATTR_MAXREG_COUNT
	.align		4
.L_17:
        /*004c*/ 	.byte	0x03, 0x1b
        /*004e*/ 	.short	0x00ff


	//----- nvinfo : EIATTR_EXIT_INSTR_OFFSETS
	.align		4
        /*0050*/ 	.byte	0x04, 0x1c
        /*0052*/ 	.short	(.L_19 - .L_18)


	//   ....[0]....
.L_18:
        /*0054*/ 	.word	0x00000190


	//   ....[1]....
        /*0058*/ 	.word	0x000001b0


	//----- nvinfo : EIATTR_MAX_THREADS
	.align		4
.L_19:
        /*005c*/ 	.byte	0x04, 0x05
        /*005e*/ 	.short	(.L_21 - .L_20)
.L_20:
        /*0060*/ 	.word	0x00000100
        /*0064*/ 	.word	0x00000001
        /*0068*/ 	.word	0x00000001
.L_21:


//--------------------- .nv.rel.action            --------------------------
	.section	.nv.rel.action,"",@"SHT_CUDA_RELOCINFO"
	.align	8
	.sectionentsize	8
        /*0000*/ 	.byte	0x73, 0x00, 0x00, 0x00, 0x00, 0x00, 0x00, 0x00, 0x00, 0x00, 0x00, 0x11, 0x25, 0x00, 0x05, 0x36


//--------------------- .nv.constant0.triton__0d1d2de --------------------------
	.section	.nv.constant0.triton__0d1d2de,"a",@progbits
	.align	4
.nv.constant0.triton__0d1d2de:
	.zero		372


//--------------------- .text.triton__0d1d2de     --------------------------
	.section	.text.triton__0d1d2de,"ax",@progbits
	.sectioninfo	@"SHI_REGISTERS=12"
	.align	128
        .global         triton__0d1d2de
        .type           triton__0d1d2de,@function
        .size           triton__0d1d2de,(.L_x_1 - triton__0d1d2de)
        .other          triton__0d1d2de,@"STO_CUDA_ENTRY STV_DEFAULT"
triton__0d1d2de:
.text.triton__0d1d2de:
[----:B------:R-:W-:-:S02]  /*0000*/  MOV R1, c[0x0][0x28] ;  /* 0x00000a0000017a02 */ /* 0x000fc40000000f00 */
[----:B------:R-:W0:Y:S01]  /*0010*/  S2R R0, SR_TID.X ;  /* 0x0000000000007919 */ /* 0x000e220000002100 */
[----:B------:R-:W-:Y:S01]  /*0020*/  MOV R5, 0x4 ;  /* 0x0000000400057802 */ /* 0x000fe20000000f00 */
[----:B------:R-:W-:Y:S01]  /*0030*/  CS2R R8, SRZ ;  /* 0x0000000000087805 */ /* 0x000fe2000001ff00 */
[----:B------:R-:W-:Y:S01]  /*0040*/  CS2R R6, SRZ ;  /* 0x0000000000067805 */ /* 0x000fe2000001ff00 */
[----:B------:R-:W1:Y:S01]  /*0050*/  S2R R3, SR_CTAID.X ;  /* 0x0000000000037919 */ /* 0x000e620000002500 */
[----:B------:R-:W-:Y:S01]  /*0060*/  ULDC.64 UR4, c[0x0][0x118] ;  /* 0x0000460000047ab9 */ /* 0x000fe20000000a00 */
[----:B0-----:R-:W-:-:S04]  /*0070*/  SHF.L.U32 R0, R0, 0x1, RZ ;  /* 0x0000000100007819 */ /* 0x001fc800000006ff */
[----:B------:R-:W-:-:S04]  /*0080*/  LOP3.LUT R0, R0, 0x1fe, RZ, 0xc0, !PT ;  /* 0x000001fe00007812 */ /* 0x000fc800078ec0ff */
[----:B-1----:R-:W-:-:S04]  /*0090*/  LEA R0, R3, R0, 0x9 ;  /* 0x0000000003007211 */ /* 0x002fc800078e48ff */
[C---:B------:R-:W-:Y:S01]  /*00a0*/  ISETP.GE.AND P2, PT, R0.reuse, c[0x0][0x170], PT ;  /* 0x00005c0000007a0c */ /* 0x040fe20003f46270 */
[----:B------:R-:W-:-:S05]  /*00b0*/  IMAD.HI R2, R0, 0x2e8ba2e9, RZ ;  /* 0x2e8ba2e900027827 */ /* 0x000fca00078e02ff */
[----:B------:R-:W-:-:S04]  /*00c0*/  SHF.R.U32.HI R3, RZ, 0x1f, R2 ;  /* 0x0000001fff037819 */ /* 0x000fc80000011602 */
[----:B------:R-:W-:-:S05]  /*00d0*/  LEA.HI.SX32 R3, R2, R3, 0x1b ;  /* 0x0000000302037211 */ /* 0x000fca00078fdaff */
[----:B------:R-:W-:Y:S02]  /*00e0*/  IMAD R4, R3, -0xb0, R0 ;  /* 0xffffff5003047824 */ /* 0x000fe400078e0200 */
[----:B------:R-:W-:-:S04]  /*00f0*/  IMAD.WIDE R2, R0, R5, c[0x0][0x160] ;  /* 0x0000580000027625 */ /* 0x000fc800078e0205 */
[----:B------:R-:W-:Y:S01]  /*0100*/  IMAD.WIDE R4, R4, R5, c[0x0][0x168] ;  /* 0x00005a0004047625 */ /* 0x000fe200078e0205 */
[----:B------:R-:W2:Y:S04]  /*0110*/  @!P2 LDG.E.64 R6, [R2.64] ;  /* 0x000000040206a981 */ /* 0x000ea8000c1e1b00 */
[----:B------:R-:W2:Y:S02]  /*0120*/  @!P2 LDG.E.EL.64 R8, [R4.64] ;  /* 0x000000040408a981 */ /* 0x000ea4000c2e1b00 */
[----:B--2---:R-:W-:Y:S01]  /*0130*/  FSETP.GT.AND P0, PT, R6, -R8, PT ;  /* 0x800000080600720b */ /* 0x004fe20003f04000 */
[----:B------:R-:W-:Y:S01]  /*0140*/  FADD R6, R8, R6 ;  /* 0x0000000608067221 */ /* 0x000fe20000000000 */
[----:B------:R-:W-:Y:S01]  /*0150*/  FSETP.GT.AND P1, PT, R7, -R9, PT ;  /* 0x800000090700720b */ /* 0x000fe20003f24000 */
[----:B------:R-:W-:-:S10]  /*0160*/  FADD R7, R9, R7 ;  /* 0x0000000709077221 */ /* 0x000fd40000000000 */
[----:B------:R-:W-:Y:S02]  /*0170*/  @!P0 FMUL R6, R6, 0.0099999997764825820923 ;  /* 0x3c23d70a06068820 */ /* 0x000fe40000400000 */
[----:B------:R-:W-:Y:S01]  /*0180*/  @!P1 FMUL R7, R7, 0.0099999997764825820923 ;  /* 0x3c23d70a07079820 */ /* 0x000fe20000400000 */
[----:B------:R-:W-:Y:S06]  /*0190*/  @P2 EXIT ;  /* 0x000000000000294d */ /* 0x000fec0003800000 */
[----:B------:R-:W-:Y:S01]  /*01a0*/  STG.E.64 [R2.64], R6 ;  /* 0x0000000602007986 */ /* 0x000fe2000c101b04 */
[----:B------:R-:W-:Y:S05]  /*01b0*/  EXIT ;  /* 0x000000000000794d */ /* 0x000fea0003800000 */
.L_x_0:
[----:B------:R-:W-:-:S00]  /*01c0*/  BRA `(.L_x_0) ;  /* 0xfffffff000007947 */ /* 0x000fc0000383ffff */
[----:B------:R-:W-:-:S00]  /*01d0*/  NOP ;  /* 0x0000000000007918 */ /* 0x000fc00000000000 */
        /* <DEDUP_REMOVED lines=10> */
.L_x_1:
